//
// Generated by NVIDIA NVVM Compiler
//
// Compiler Build ID: CL-36424714
// Cuda compilation tools, release 13.0, V13.0.88
// Based on NVVM 20.0.0
//

.version 9.0
.target sm_100
.address_size 64

	// .globl	_Z18Problem_1_solutioniPffS_

.visible .entry _Z18Problem_1_solutioniPffS_(
	.param .u32 _Z18Problem_1_solutioniPffS__param_0,
	.param .u64 .ptr .align 1 _Z18Problem_1_solutioniPffS__param_1,
	.param .f32 _Z18Problem_1_solutioniPffS__param_2,
	.param .u64 .ptr .align 1 _Z18Problem_1_solutioniPffS__param_3
)
{
	.reg .pred 	%p<2>;
	.reg .b32 	%r<6>;
	.reg .b32 	%f<5>;
	.reg .b64 	%rd<8>;

	ld.param.u32 	%r2, [_Z18Problem_1_solutioniPffS__param_0];
	ld.param.u64 	%rd1, [_Z18Problem_1_solutioniPffS__param_1];
	ld.param.f32 	%f1, [_Z18Problem_1_solutioniPffS__param_2];
	ld.param.u64 	%rd2, [_Z18Problem_1_solutioniPffS__param_3];
	mov.u32 	%r3, %ctaid.x;
	mov.u32 	%r4, %ntid.x;
	mov.u32 	%r5, %tid.x;
	mad.lo.s32 	%r1, %r3, %r4, %r5;
	setp.ge.s32 	%p1, %r1, %r2;
	@%p1 bra 	$L__BB0_2;
	cvta.to.global.u64 	%rd3, %rd1;
	cvta.to.global.u64 	%rd4, %rd2;
	mul.wide.s32 	%rd5, %r1, 4;
	add.s64 	%rd6, %rd3, %rd5;
	ld.global.f32 	%f2, [%rd6];
	mul.f32 	%f3, %f1, %f2;
	mul.f32 	%f4, %f2, %f3;
	add.s64 	%rd7, %rd4, %rd5;
	st.global.f32 	[%rd7], %f4;
$L__BB0_2:
	ret;

}
	// .globl	_Z18Problem_2_solutioniiPfS_ffS_
.visible .entry _Z18Problem_2_solutioniiPfS_ffS_(
	.param .u32 _Z18Problem_2_solutioniiPfS_ffS__param_0,
	.param .u32 _Z18Problem_2_solutioniiPfS_ffS__param_1,
	.param .u64 .ptr .align 1 _Z18Problem_2_solutioniiPfS_ffS__param_2,
	.param .u64 .ptr .align 1 _Z18Problem_2_solutioniiPfS_ffS__param_3,
	.param .f32 _Z18Problem_2_solutioniiPfS_ffS__param_4,
	.param .f32 _Z18Problem_2_solutioniiPfS_ffS__param_5,
	.param .u64 .ptr .align 1 _Z18Problem_2_solutioniiPfS_ffS__param_6
)
{
	.reg .pred 	%p<4>;
	.reg .b32 	%r<14>;
	.reg .b32 	%f<7>;
	.reg .b64 	%rd<11>;

	ld.param.u32 	%r4, [_Z18Problem_2_solutioniiPfS_ffS__param_0];
	ld.param.u32 	%r5, [_Z18Problem_2_solutioniiPfS_ffS__param_1];
	ld.param.u64 	%rd1, [_Z18Problem_2_solutioniiPfS_ffS__param_2];
	ld.param.u64 	%rd2, [_Z18Problem_2_solutioniiPfS_ffS__param_3];
	ld.param.f32 	%f1, [_Z18Problem_2_solutioniiPfS_ffS__param_4];
	ld.param.f32 	%f2, [_Z18Problem_2_solutioniiPfS_ffS__param_5];
	ld.param.u64 	%rd3, [_Z18Problem_2_solutioniiPfS_ffS__param_6];
	mov.u32 	%r6, %ctaid.x;
	mov.u32 	%r7, %ntid.x;
	mov.u32 	%r8, %tid.x;
	mad.lo.s32 	%r1, %r6, %r7, %r8;
	mov.u32 	%r9, %ctaid.y;
	mov.u32 	%r10, %ntid.y;
	mov.u32 	%r11, %tid.y;
	mad.lo.s32 	%r12, %r9, %r10, %r11;
	setp.ge.s32 	%p1, %r1, %r4;
	setp.ge.s32 	%p2, %r12, %r5;
	or.pred  	%p3, %p1, %p2;
	@%p3 bra 	$L__BB1_2;
	cvta.to.global.u64 	%rd4, %rd1;
	cvta.to.global.u64 	%rd5, %rd2;
	cvta.to.global.u64 	%rd6, %rd3;
	mad.lo.s32 	%r13, %r5, %r1, %r12;
	mul.wide.s32 	%rd7, %r13, 4;
	add.s64 	%rd8, %rd4, %rd7;
	ld.global.f32 	%f3, [%rd8];
	add.s64 	%rd9, %rd5, %rd7;
	ld.global.f32 	%f4, [%rd9];
	mul.f32 	%f5, %f2, %f4;
	fma.rn.f32 	%f6, %f1, %f3, %f5;
	add.s64 	%rd10, %rd6, %rd7;
	st.global.f32 	[%rd10], %f6;
$L__BB1_2:
	ret;

}
	// .globl	_Z18Problem_3_solutioniiiPfS_ffS_
.visible .entry _Z18Problem_3_solutioniiiPfS_ffS_(
	.param .u32 _Z18Problem_3_solutioniiiPfS_ffS__param_0,
	.param .u32 _Z18Problem_3_solutioniiiPfS_ffS__param_1,
	.param .u32 _Z18Problem_3_solutioniiiPfS_ffS__param_2,
	.param .u64 .ptr .align 1 _Z18Problem_3_solutioniiiPfS_ffS__param_3,
	.param .u64 .ptr .align 1 _Z18Problem_3_solutioniiiPfS_ffS__param_4,
	.param .f32 _Z18Problem_3_solutioniiiPfS_ffS__param_5,
	.param .f32 _Z18Problem_3_solutioniiiPfS_ffS__param_6,
	.param .u64 .ptr .align 1 _Z18Problem_3_solutioniiiPfS_ffS__param_7
)
{
	.reg .pred 	%p<6>;
	.reg .b32 	%r<20>;
	.reg .b32 	%f<7>;
	.reg .b64 	%rd<11>;

	ld.param.u32 	%r4, [_Z18Problem_3_solutioniiiPfS_ffS__param_0];
	ld.param.u32 	%r6, [_Z18Problem_3_solutioniiiPfS_ffS__param_1];
	ld.param.u32 	%r7, [_Z18Problem_3_solutioniiiPfS_ffS__param_2];
	ld.param.u64 	%rd1, [_Z18Problem_3_solutioniiiPfS_ffS__param_3];
	ld.param.u64 	%rd2, [_Z18Problem_3_solutioniiiPfS_ffS__param_4];
	ld.param.f32 	%f1, [_Z18Problem_3_solutioniiiPfS_ffS__param_5];
	ld.param.f32 	%f2, [_Z18Problem_3_solutioniiiPfS_ffS__param_6];
	ld.param.u64 	%rd3, [_Z18Problem_3_solutioniiiPfS_ffS__param_7];
	mov.u32 	%r8, %ctaid.x;
	mov.u32 	%r9, %ntid.x;
	mov.u32 	%r10, %tid.x;
	mad.lo.s32 	%r1, %r8, %r9, %r10;
	mov.u32 	%r11, %ctaid.y;
	mov.u32 	%r12, %ntid.y;
	mov.u32 	%r13, %tid.y;
	mad.lo.s32 	%r14, %r11, %r12, %r13;
	mov.u32 	%r15, %ctaid.z;
	mov.u32 	%r16, %ntid.z;
	mov.u32 	%r17, %tid.z;
	mad.lo.s32 	%r3, %r15, %r16, %r17;
	setp.ge.s32 	%p1, %r1, %r4;
	setp.ge.s32 	%p2, %r14, %r6;
	or.pred  	%p3, %p1, %p2;
	setp.ge.s32 	%p4, %r3, %r7;
	or.pred  	%p5, %p3, %p4;
	@%p5 bra 	$L__BB2_2;
	cvta.to.global.u64 	%rd4, %rd1;
	cvta.to.global.u64 	%rd5, %rd2;
	cvta.to.global.u64 	%rd6, %rd3;
	mad.lo.s32 	%r18, %r3, %r4, %r1;
	mad.lo.s32 	%r19, %r18, %r6, %r14;
	mul.wide.s32 	%rd7, %r19, 4;
	add.s64 	%rd8, %rd4, %rd7;
	ld.global.f32 	%f3, [%rd8];
	add.s64 	%rd9, %rd5, %rd7;
	ld.global.f32 	%f4, [%rd9];
	mul.f32 	%f5, %f2, %f4;
	fma.rn.f32 	%f6, %f1, %f3, %f5;
	add.s64 	%rd10, %rd6, %rd7;
	st.global.f32 	[%rd10], %f6;
$L__BB2_2:
	ret;

}


// ===== COMPILED SASS (sm_100) =====

	.target	sm_100

	.elftype	@"ET_EXEC"


//--------------------- .note.nv.tkinfo           --------------------------
	.section	.note.nv.tkinfo,"",@"SHT_NOTE"
	.sectionflags	@"SHF_NOTE_NV_TKINFO"
	.tkinfo
        /*0018*/ 	.word	0x00000002
        /*0030*/ 	.string	""
        /*0030*/ 	.string	"ptxas"
        /*0030*/ 	.string	"Cuda compilation tools, release 13.0, V13.0.88"
        /*0030*/ 	.string	"Build cuda_13.0.r13.0/compiler.36424714_0"
        /*0030*/ 	.string	"-arch sm_100 -m 64 "



//--------------------- .note.nv.cuinfo           --------------------------
	.section	.note.nv.cuinfo,"",@"SHT_NOTE"
	.sectionflags	@"SHF_NOTE_NV_CUINFO"
        /*0018*/ 	.short	0x0002
        /*001a*/ 	.short	0x0064
        /*001c*/ 	.short	0x0082
	.zero		2


//--------------------- .nv.info                  --------------------------
	.section	.nv.info,"",@"SHT_CUDA_INFO"
	.align	4


	//----- nvinfo : EIATTR_REGCOUNT
	.align		4
        /*0000*/ 	.byte	0x04, 0x2f
        /*0002*/ 	.short	(.L_1 - .L_0)
	.align		4
.L_0:
        /*0004*/ 	.word	index@(_Z18Problem_1_solutioniPffS_)
        /*0008*/ 	.word	0x0000000c


	//----- nvinfo : EIATTR_FRAME_SIZE
	.align		4
.L_1:
        /*000c*/ 	.byte	0x04, 0x11
        /*000e*/ 	.short	(.L_3 - .L_2)
	.align		4
.L_2:
        /*0010*/ 	.word	index@(_Z18Problem_1_solutioniPffS_)
        /*0014*/ 	.word	0x00000000


	//----- nvinfo : EIATTR_REGCOUNT
	.align		4
.L_3:
        /*0018*/ 	.byte	0x04, 0x2f
        /*001a*/ 	.short	(.L_5 - .L_4)
	.align		4
.L_4:
        /*001c*/ 	.word	index@(_Z18Problem_2_solutioniiPfS_ffS_)
        /*0020*/ 	.word	0x0000000e


	//----- nvinfo : EIATTR_FRAME_SIZE
	.align		4
.L_5:
        /*0024*/ 	.byte	0x04, 0x11
        /*0026*/ 	.short	(.L_7 - .L_6)
	.align		4
.L_6:
        /*0028*/ 	.word	index@(_Z18Problem_2_solutioniiPfS_ffS_)
        /*002c*/ 	.word	0x00000000


	//----- nvinfo : EIATTR_REGCOUNT
	.align		4
.L_7:
        /*0030*/ 	.byte	0x04, 0x2f
        /*0032*/ 	.short	(.L_9 - .L_8)
	.align		4
.L_8:
        /*0034*/ 	.word	index@(_Z18Problem_3_solutioniiiPfS_ffS_)
        /*0038*/ 	.word	0x0000000e


	//----- nvinfo : EIATTR_FRAME_SIZE
	.align		4
.L_9:
        /*003c*/ 	.byte	0x04, 0x11
        /*003e*/ 	.short	(.L_11 - .L_10)
	.align		4
.L_10:
        /*0040*/ 	.word	index@(_Z18Problem_3_solutioniiiPfS_ffS_)
        /*0044*/ 	.word	0x00000000


	//----- nvinfo : EIATTR_MIN_STACK_SIZE
	.align		4
.L_11:
        /*0048*/ 	.byte	0x04, 0x12
        /*004a*/ 	.short	(.L_13 - .L_12)
	.align		4
.L_12:
        /*004c*/ 	.word	index@(_Z18Problem_3_solutioniiiPfS_ffS_)
        /*0050*/ 	.word	0x00000000


	//----- nvinfo : EIATTR_MIN_STACK_SIZE
	.align		4
.L_13:
        /*0054*/ 	.byte	0x04, 0x12
        /*0056*/ 	.short	(.L_15 - .L_14)
	.align		4
.L_14:
        /*0058*/ 	.word	index@(_Z18Problem_2_solutioniiPfS_ffS_)
        /*005c*/ 	.word	0x00000000


	//----- nvinfo : EIATTR_MIN_STACK_SIZE
	.align		4
.L_15:
        /*0060*/ 	.byte	0x04, 0x12
        /*0062*/ 	.short	(.L_17 - .L_16)
	.align		4
.L_16:
        /*0064*/ 	.word	index@(_Z18Problem_1_solutioniPffS_)
        /*0068*/ 	.word	0x00000000
.L_17:


//--------------------- .nv.compat                --------------------------
	.section	.nv.compat,"",@"SHT_CUDA_COMPAT_INFO"
	.align	4
        /*0000*/ 	.byte	0x02, 0x09, 0x00, 0x00, 0x02, 0x02, 0x01, 0x00, 0x02, 0x05, 0x05, 0x00, 0x03, 0x07, 0x01, 0x01
        /*0010*/ 	.byte	0x02, 0x03, 0x00, 0x00, 0x02, 0x06, 0x01, 0x00, 0x04, 0x0b, 0x08, 0x00, 0x09, 0x00, 0x00, 0x00
        /*0020*/ 	.byte	0x00, 0x00, 0x00, 0x00


//--------------------- .nv.info._Z18Problem_3_solutioniiiPfS_ffS_ --------------------------
	.section	.nv.info._Z18Problem_3_solutioniiiPfS_ffS_,"",@"SHT_CUDA_INFO"
	.sectionflags	@""
	.align	4


	//----- nvinfo : EIATTR_CUDA_API_VERSION
	.align		4
        /*0000*/ 	.byte	0x04, 0x37
        /*0002*/ 	.short	(.L_19 - .L_18)
.L_18:
        /*0004*/ 	.word	0x00000082


	//----- nvinfo : EIATTR_KPARAM_INFO
	.align		4
.L_19:
        /*0008*/ 	.byte	0x04, 0x17
        /*000a*/ 	.short	(.L_21 - .L_20)
.L_20:
        /*000c*/ 	.word	0x00000000
        /*0010*/ 	.short	0x0007
        /*0012*/ 	.short	0x0028
        /*0014*/ 	.byte	0x00, 0xf5, 0x21, 0x00


	//----- nvinfo : EIATTR_KPARAM_INFO
	.align		4
.L_21:
        /*0018*/ 	.byte	0x04, 0x17
        /*001a*/ 	.short	(.L_23 - .L_22)
.L_22:
        /*001c*/ 	.word	0x00000000
        /*0020*/ 	.short	0x0006
        /*0022*/ 	.short	0x0024
        /*0024*/ 	.byte	0x00, 0xf0, 0x11, 0x00


	//----- nvinfo : EIATTR_KPARAM_INFO
	.align		4
.L_23:
        /*0028*/ 	.byte	0x04, 0x17
        /*002a*/ 	.short	(.L_25 - .L_24)
.L_24:
        /*002c*/ 	.word	0x00000000
        /*0030*/ 	.short	0x0005
        /*0032*/ 	.short	0x0020
        /*0034*/ 	.byte	0x00, 0xf0, 0x11, 0x00


	//----- nvinfo : EIATTR_KPARAM_INFO
	.align		4
.L_25:
        /*0038*/ 	.byte	0x04, 0x17
        /*003a*/ 	.short	(.L_27 - .L_26)
.L_26:
        /*003c*/ 	.word	0x00000000
        /*0040*/ 	.short	0x0004
        /*0042*/ 	.short	0x0018
        /*0044*/ 	.byte	0x00, 0xf5, 0x21, 0x00


	//----- nvinfo : EIATTR_KPARAM_INFO
	.align		4
.L_27:
        /*0048*/ 	.byte	0x04, 0x17
        /*004a*/ 	.short	(.L_29 - .L_28)
.L_28:
        /*004c*/ 	.word	0x00000000
        /*0050*/ 	.short	0x0003
        /*0052*/ 	.short	0x0010
        /*0054*/ 	.byte	0x00, 0xf5, 0x21, 0x00


	//----- nvinfo : EIATTR_KPARAM_INFO
	.align		4
.L_29:
        /*0058*/ 	.byte	0x04, 0x17
        /*005a*/ 	.short	(.L_31 - .L_30)
.L_30:
        /*005c*/ 	.word	0x00000000
        /*0060*/ 	.short	0x0002
        /*0062*/ 	.short	0x0008
        /*0064*/ 	.byte	0x00, 0xf0, 0x11, 0x00


	//----- nvinfo : EIATTR_KPARAM_INFO
	.align		4
.L_31:
        /*0068*/ 	.byte	0x04, 0x17
        /*006a*/ 	.short	(.L_33 - .L_32)
.L_32:
        /*006c*/ 	.word	0x00000000
        /*0070*/ 	.short	0x0001
        /*0072*/ 	.short	0x0004
        /*0074*/ 	.byte	0x00, 0xf0, 0x11, 0x00


	//----- nvinfo : EIATTR_KPARAM_INFO
	.align		4
.L_33:
        /*0078*/ 	.byte	0x04, 0x17
        /*007a*/ 	.short	(.L_35 - .L_34)
.L_34:
        /*007c*/ 	.word	0x00000000
        /*0080*/ 	.short	0x0000
        /*0082*/ 	.short	0x0000
        /*0084*/ 	.byte	0x00, 0xf0, 0x11, 0x00


	//----- nvinfo : EIATTR_SPARSE_MMA_MASK
	.align		4
.L_35:
        /*0088*/ 	.byte	0x03, 0x50
        /*008a*/ 	.short	0x0000


	//----- nvinfo : EIATTR_MAXREG_COUNT
	.align		4
        /*008c*/ 	.byte	0x03, 0x1b
        /*008e*/ 	.short	0x00ff


	//----- nvinfo : EIATTR_MERCURY_ISA_VERSION
	.align		4
        /*0090*/ 	.byte	0x03, 0x5f
        /*0092*/ 	.short	0x0101


	//----- nvinfo : EIATTR_VRC_CTA_INIT_COUNT
	.align		4
        /*0094*/ 	.byte	0x02, 0x4a
	.zero		1
	.zero		1


	//----- nvinfo : EIATTR_EXIT_INSTR_OFFSETS
	.align		4
        /*0098*/ 	.byte	0x04, 0x1c
        /*009a*/ 	.short	(.L_37 - .L_36)


	//   ....[0]....
.L_36:
        /*009c*/ 	.word	0x00000120


	//   ....[1]....
        /*00a0*/ 	.word	0x00000220


	//----- nvinfo : EIATTR_CBANK_PARAM_SIZE
	.align		4
.L_37:
        /*00a4*/ 	.byte	0x03, 0x19
        /*00a6*/ 	.short	0x0030


	//----- nvinfo : EIATTR_PARAM_CBANK
	.align		4
        /*00a8*/ 	.byte	0x04, 0x0a
        /*00aa*/ 	.short	(.L_39 - .L_38)
	.align		4
.L_38:
        /*00ac*/ 	.word	index@(.nv.constant0._Z18Problem_3_solutioniiiPfS_ffS_)
        /*00b0*/ 	.short	0x0380
        /*00b2*/ 	.short	0x0030


	//----- nvinfo : EIATTR_SW_WAR
	.align		4
.L_39:
        /*00b4*/ 	.byte	0x04, 0x36
        /*00b6*/ 	.short	(.L_41 - .L_40)
.L_40:
        /*00b8*/ 	.word	0x00000008
.L_41:


//--------------------- .nv.info._Z18Problem_2_solutioniiPfS_ffS_ --------------------------
	.section	.nv.info._Z18Problem_2_solutioniiPfS_ffS_,"",@"SHT_CUDA_INFO"
	.sectionflags	@""
	.align	4


	//----- nvinfo : EIATTR_CUDA_API_VERSION
	.align		4
        /*0000*/ 	.byte	0x04, 0x37
        /*0002*/ 	.short	(.L_43 - .L_42)
.L_42:
        /*0004*/ 	.word	0x00000082


	//----- nvinfo : EIATTR_KPARAM_INFO
	.align		4
.L_43:
        /*0008*/ 	.byte	0x04, 0x17
        /*000a*/ 	.short	(.L_45 - .L_44)
.L_44:
        /*000c*/ 	.word	0x00000000
        /*0010*/ 	.short	0x0006
        /*0012*/ 	.short	0x0020
        /*0014*/ 	.byte	0x00, 0xf5, 0x21, 0x00


	//----- nvinfo : EIATTR_KPARAM_INFO
	.align		4
.L_45:
        /*0018*/ 	.byte	0x04, 0x17
        /*001a*/ 	.short	(.L_47 - .L_46)
.L_46:
        /*001c*/ 	.word	0x00000000
        /*0020*/ 	.short	0x0005
        /*0022*/ 	.short	0x001c
        /*0024*/ 	.byte	0x00, 0xf0, 0x11, 0x00


	//----- nvinfo : EIATTR_KPARAM_INFO
	.align		4
.L_47:
        /*0028*/ 	.byte	0x04, 0x17
        /*002a*/ 	.short	(.L_49 - .L_48)
.L_48:
        /*002c*/ 	.word	0x00000000
        /*0030*/ 	.short	0x0004
        /*0032*/ 	.short	0x0018
        /*0034*/ 	.byte	0x00, 0xf0, 0x11, 0x00


	//----- nvinfo : EIATTR_KPARAM_INFO
	.align		4
.L_49:
        /*0038*/ 	.byte	0x04, 0x17
        /*003a*/ 	.short	(.L_51 - .L_50)
.L_50:
        /*003c*/ 	.word	0x00000000
        /*0040*/ 	.short	0x0003
        /*0042*/ 	.short	0x0010
        /*0044*/ 	.byte	0x00, 0xf5, 0x21, 0x00


	//----- nvinfo : EIATTR_KPARAM_INFO
	.align		4
.L_51:
        /*0048*/ 	.byte	0x04, 0x17
        /*004a*/ 	.short	(.L_53 - .L_52)
.L_52:
        /*004c*/ 	.word	0x00000000
        /*0050*/ 	.short	0x0002
        /*0052*/ 	.short	0x0008
        /*0054*/ 	.byte	0x00, 0xf5, 0x21, 0x00


	//----- nvinfo : EIATTR_KPARAM_INFO
	.align		4
.L_53:
        /*0058*/ 	.byte	0x04, 0x17
        /*005a*/ 	.short	(.L_55 - .L_54)
.L_54:
        /*005c*/ 	.word	0x00000000
        /*0060*/ 	.short	0x0001
        /*0062*/ 	.short	0x0004
        /*0064*/ 	.byte	0x00, 0xf0, 0x11, 0x00


	//----- nvinfo : EIATTR_KPARAM_INFO
	.align		4
.L_55:
        /*0068*/ 	.byte	0x04, 0x17
        /*006a*/ 	.short	(.L_57 - .L_56)
.L_56:
        /*006c*/ 	.word	0x00000000
        /*0070*/ 	.short	0x0000
        /*0072*/ 	.short	0x0000
        /*0074*/ 	.byte	0x00, 0xf0, 0x11, 0x00


	//----- nvinfo : EIATTR_SPARSE_MMA_MASK
	.align		4
.L_57:
        /*0078*/ 	.byte	0x03, 0x50
        /*007a*/ 	.short	0x0000


	//----- nvinfo : EIATTR_MAXREG_COUNT
	.align		4
        /*007c*/ 	.byte	0x03, 0x1b
        /*007e*/ 	.short	0x00ff


	//----- nvinfo : EIATTR_MERCURY_ISA_VERSION
	.align		4
        /*0080*/ 	.byte	0x03, 0x5f
        /*0082*/ 	.short	0x0101


	//----- nvinfo : EIATTR_VRC_CTA_INIT_COUNT
	.align		4
        /*0084*/ 	.byte	0x02, 0x4a
	.zero		1
	.zero		1


	//----- nvinfo : EIATTR_EXIT_INSTR_OFFSETS
	.align		4
        /*0088*/ 	.byte	0x04, 0x1c
        /*008a*/ 	.short	(.L_59 - .L_58)


	//   ....[0]....
.L_58:
        /*008c*/ 	.word	0x000000c0


	//   ....[1]....
        /*0090*/ 	.word	0x000001b0


	//----- nvinfo : EIATTR_CBANK_PARAM_SIZE
	.align		4
.L_59:
        /*0094*/ 	.byte	0x03, 0x19
        /*0096*/ 	.short	0x0028


	//----- nvinfo : EIATTR_PARAM_CBANK
	.align		4
        /*0098*/ 	.byte	0x04, 0x0a
        /*009a*/ 	.short	(.L_61 - .L_60)
	.align		4
.L_60:
        /*009c*/ 	.word	index@(.nv.constant0._Z18Problem_2_solutioniiPfS_ffS_)
        /*00a0*/ 	.short	0x0380
        /*00a2*/ 	.short	0x0028


	//----- nvinfo : EIATTR_SW_WAR
	.align		4
.L_61:
        /*00a4*/ 	.byte	0x04, 0x36
        /*00a6*/ 	.short	(.L_63 - .L_62)
.L_62:
        /*00a8*/ 	.word	0x00000008
.L_63:


//--------------------- .nv.info._Z18Problem_1_solutioniPffS_ --------------------------
	.section	.nv.info._Z18Problem_1_solutioniPffS_,"",@"SHT_CUDA_INFO"
	.sectionflags	@""
	.align	4


	//----- nvinfo : EIATTR_CUDA_API_VERSION
	.align		4
        /*0000*/ 	.byte	0x04, 0x37
        /*0002*/ 	.short	(.L_65 - .L_64)
.L_64:
        /*0004*/ 	.word	0x00000082


	//----- nvinfo : EIATTR_KPARAM_INFO
	.align		4
.L_65:
        /*0008*/ 	.byte	0x04, 0x17
        /*000a*/ 	.short	(.L_67 - .L_66)
.L_66:
        /*000c*/ 	.word	0x00000000
        /*0010*/ 	.short	0x0003
        /*0012*/ 	.short	0x0018
        /*0014*/ 	.byte	0x00, 0xf5, 0x21, 0x00


	//----- nvinfo : EIATTR_KPARAM_INFO
	.align		4
.L_67:
        /*0018*/ 	.byte	0x04, 0x17
        /*001a*/ 	.short	(.L_69 - .L_68)
.L_68:
        /*001c*/ 	.word	0x00000000
        /*0020*/ 	.short	0x0002
        /*0022*/ 	.short	0x0010
        /*0024*/ 	.byte	0x00, 0xf0, 0x11, 0x00


	//----- nvinfo : EIATTR_KPARAM_INFO
	.align		4
.L_69:
        /*0028*/ 	.byte	0x04, 0x17
        /*002a*/ 	.short	(.L_71 - .L_70)
.L_70:
        /*002c*/ 	.word	0x00000000
        /*0030*/ 	.short	0x0001
        /*0032*/ 	.short	0x0008
        /*0034*/ 	.byte	0x00, 0xf5, 0x21, 0x00


	//----- nvinfo : EIATTR_KPARAM_INFO
	.align		4
.L_71:
        /*0038*/ 	.byte	0x04, 0x17
        /*003a*/ 	.short	(.L_73 - .L_72)
.L_72:
        /*003c*/ 	.word	0x00000000
        /*0040*/ 	.short	0x0000
        /*0042*/ 	.short	0x0000
        /*0044*/ 	.byte	0x00, 0xf0, 0x11, 0x00


	//----- nvinfo : EIATTR_SPARSE_MMA_MASK
	.align		4
.L_73:
        /*0048*/ 	.byte	0x03, 0x50
        /*004a*/ 	.short	0x0000


	//----- nvinfo : EIATTR_MAXREG_COUNT
	.align		4
        /*004c*/ 	.byte	0x03, 0x1b
        /*004e*/ 	.short	0x00ff


	//----- nvinfo : EIATTR_MERCURY_ISA_VERSION
	.align		4
        /*0050*/ 	.byte	0x03, 0x5f
        /*0052*/ 	.short	0x0101


	//----- nvinfo : EIATTR_VRC_CTA_INIT_COUNT
	.align		4
        /*0054*/ 	.byte	0x02, 0x4a
	.zero		1
	.zero		1


	//----- nvinfo : EIATTR_EXIT_INSTR_OFFSETS
	.align		4
        /*0058*/ 	.byte	0x04, 0x1c
        /*005a*/ 	.short	(.L_75 - .L_74)


	//   ....[0]....
.L_74:
        /*005c*/ 	.word	0x00000070


	//   ....[1]....
        /*0060*/ 	.word	0x00000120


	//----- nvinfo : EIATTR_CBANK_PARAM_SIZE
	.align		4
.L_75:
        /*0064*/ 	.byte	0x03, 0x19
        /*0066*/ 	.short	0x0020


	//----- nvinfo : EIATTR_PARAM_CBANK
	.align		4
        /*0068*/ 	.byte	0x04, 0x0a
        /*006a*/ 	.short	(.L_77 - .L_76)
	.align		4
.L_76:
        /*006c*/ 	.word	index@(.nv.constant0._Z18Problem_1_solutioniPffS_)
        /*0070*/ 	.short	0x0380
        /*0072*/ 	.short	0x0020


	//----- nvinfo : EIATTR_SW_WAR
	.align		4
.L_77:
        /*0074*/ 	.byte	0x04, 0x36
        /*0076*/ 	.short	(.L_79 - .L_78)
.L_78:
        /*0078*/ 	.word	0x00000008
.L_79:


//--------------------- .nv.callgraph             --------------------------
	.section	.nv.callgraph,"",@"SHT_CUDA_CALLGRAPH"
	.align	4
	.sectionentsize	8
	.align		4
        /*0000*/ 	.word	0x00000000
	.align		4
        /*0004*/ 	.word	0xffffffff
	.align		4
        /*0008*/ 	.word	0x00000000
	.align		4
        /*000c*/ 	.word	0xfffffffe
	.align		4
        /*0010*/ 	.word	0x00000000
	.align		4
        /*0014*/ 	.word	0xfffffffd
	.align		4
        /*0018*/ 	.word	0x00000000
	.align		4
        /*001c*/ 	.word	0xfffffffc


//--------------------- .text._Z18Problem_3_solutioniiiPfS_ffS_ --------------------------
	.section	.text._Z18Problem_3_solutioniiiPfS_ffS_,"ax",@progbits
	.align	128
        .global         _Z18Problem_3_solutioniiiPfS_ffS_
        .type           _Z18Problem_3_solutioniiiPfS_ffS_,@function
        .size           _Z18Problem_3_solutioniiiPfS_ffS_,(.L_x_3 - _Z18Problem_3_solutioniiiPfS_ffS_)
        .other          _Z18Problem_3_solutioniiiPfS_ffS_,@"STO_CUDA_ENTRY STV_DEFAULT"
_Z18Problem_3_solutioniiiPfS_ffS_:
.text._Z18Problem_3_solutioniiiPfS_ffS_:
[----:B------:R-:W-:Y:S01]  /*0000*/  LDC R1, c[0x0][0x37c] ;  /* 0x0000df00ff017b82 */ /* 0x000fe20000000800 */
[----:B------:R-:W0:Y:S07]  /*0010*/  S2R R5, SR_TID.Y ;  /* 0x0000000000057919 */ /* 0x000e2e0000002200 */
[----:B------:R-:W1:Y:S01]  /*0020*/  LDC R0, c[0x0][0x360] ;  /* 0x0000d800ff007b82 */ /* 0x000e620000000800 */
[----:B------:R-:W2:Y:S01]  /*0030*/  LDCU.64 UR8, c[0x0][0x380] ;  /* 0x00007000ff0877ac */ /* 0x000ea20008000a00 */
[----:B------:R-:W1:Y:S01]  /*0040*/  S2R R3, SR_TID.X ;  /* 0x0000000000037919 */ /* 0x000e620000002100 */
[----:B------:R-:W3:Y:S01]  /*0050*/  LDCU UR7, c[0x0][0x388] ;  /* 0x00007100ff0777ac */ /* 0x000ee20008000800 */
[----:B------:R-:W4:Y:S04]  /*0060*/  S2R R2, SR_TID.Z ;  /* 0x0000000000027919 */ /* 0x000f280000002300 */
[----:B------:R-:W0:Y:S08]  /*0070*/  S2UR UR5, SR_CTAID.Y ;  /* 0x00000000000579c3 */ /* 0x000e300000002600 */
[----:B------:R-:W0:Y:S08]  /*0080*/  LDC R6, c[0x0][0x364] ;  /* 0x0000d900ff067b82 */ /* 0x000e300000000800 */
[----:B------:R-:W1:Y:S08]  /*0090*/  S2UR UR4, SR_CTAID.X ;  /* 0x00000000000479c3 */ /* 0x000e700000002500 */
[----:B------:R-:W4:Y:S08]  /*00a0*/  S2UR UR6, SR_CTAID.Z ;  /* 0x00000000000679c3 */ /* 0x000f300000002700 */
[----:B------:R-:W4:Y:S01]  /*00b0*/  LDC R7, c[0x0][0x368] ;  /* 0x0000da00ff077b82 */ /* 0x000f220000000800 */
[----:B0-----:R-:W-:-:S05]  /*00c0*/  IMAD R6, R6, UR5, R5 ;  /* 0x0000000506067c24 */ /* 0x001fca000f8e0205 */
[----:B--2---:R-:W-:Y:S01]  /*00d0*/  ISETP.GE.AND P0, PT, R6, UR9, PT ;  /* 0x0000000906007c0c */ /* 0x004fe2000bf06270 */
[----:B-1----:R-:W-:-:S05]  /*00e0*/  IMAD R0, R0, UR4, R3 ;  /* 0x0000000400007c24 */ /* 0x002fca000f8e0203 */
[----:B------:R-:W-:Y:S01]  /*00f0*/  ISETP.GE.OR P0, PT, R0, UR8, P0 ;  /* 0x0000000800007c0c */ /* 0x000fe20008706670 */
[----:B----4-:R-:W-:-:S05]  /*0100*/  IMAD R7, R7, UR6, R2 ;  /* 0x0000000607077c24 */ /* 0x010fca000f8e0202 */
[----:B---3--:R-:W-:-:S13]  /*0110*/  ISETP.GE.OR P0, PT, R7, UR7, P0 ;  /* 0x0000000707007c0c */ /* 0x008fda0008706670 */
[----:B------:R-:W-:Y:S05]  /*0120*/  @P0 EXIT ;  /* 0x000000000000094d */ /* 0x000fea0003800000 */
[----:B------:R-:W0:Y:S01]  /*0130*/  LDC.64 R4, c[0x0][0x398] ;  /* 0x0000e600ff047b82 */ /* 0x000e220000000a00 */
[----:B------:R-:W1:Y:S01]  /*0140*/  LDCU.64 UR4, c[0x0][0x358] ;  /* 0x00006b00ff0477ac */ /* 0x000e620008000a00 */
[----:B------:R-:W-:Y:S01]  /*0150*/  IMAD R7, R7, UR8, R0 ;  /* 0x0000000807077c24 */ /* 0x000fe2000f8e0200 */
[----:B------:R-:W2:Y:S03]  /*0160*/  LDCU.64 UR6, c[0x0][0x3a0] ;  /* 0x00007400ff0677ac */ /* 0x000ea60008000a00 */
[----:B------:R-:W-:Y:S02]  /*0170*/  IMAD R9, R7, UR9, R6 ;  /* 0x0000000907097c24 */ /* 0x000fe4000f8e0206 */
[----:B------:R-:W3:Y:S08]  /*0180*/  LDC.64 R2, c[0x0][0x390] ;  /* 0x0000e400ff027b82 */ /* 0x000ef00000000a00 */
[----:B------:R-:W4:Y:S01]  /*0190*/  LDC.64 R6, c[0x0][0x3a8] ;  /* 0x0000ea00ff067b82 */ /* 0x000f220000000a00 */
[----:B0-----:R-:W-:-:S06]  /*01a0*/  IMAD.WIDE R4, R9, 0x4, R4 ;  /* 0x0000000409047825 */ /* 0x001fcc00078e0204 */
[----:B-1----:R-:W2:Y:S01]  /*01b0*/  LDG.E R4, desc[UR4][R4.64] ;  /* 0x0000000404047981 */ /* 0x002ea2000c1e1900 */
[----:B---3--:R-:W-:-:S06]  /*01c0*/  IMAD.WIDE R2, R9, 0x4, R2 ;  /* 0x0000000409027825 */ /* 0x008fcc00078e0202 */
[----:B------:R-:W3:Y:S01]  /*01d0*/  LDG.E R2, desc[UR4][R2.64] ;  /* 0x0000000402027981 */ /* 0x000ee2000c1e1900 */
[----:B----4-:R-:W-:-:S04]  /*01e0*/  IMAD.WIDE R6, R9, 0x4, R6 ;  /* 0x0000000409067825 */ /* 0x010fc800078e0206 */
[----:B--2---:R-:W-:-:S04]  /*01f0*/  FMUL R11, R4, UR7 ;  /* 0x00000007040b7c20 */ /* 0x004fc80008400000 */
[----:B---3--:R-:W-:-:S05]  /*0200*/  FFMA R11, R2, UR6, R11 ;  /* 0x00000006020b7c23 */ /* 0x008fca000800000b */
[----:B------:R-:W-:Y:S01]  /*0210*/  STG.E desc[UR4][R6.64], R11 ;  /* 0x0000000b06007986 */ /* 0x000fe2000c101904 */
[----:B------:R-:W-:Y:S05]  /*0220*/  EXIT ;  /* 0x000000000000794d */ /* 0x000fea0003800000 */
.L_x_0:
[----:B------:R-:W-:-:S00]  /*0230*/  BRA `(.L_x_0) ;  /* 0xfffffffc00fc7947 */ /* 0x000fc0000383ffff */
[----:B------:R-:W-:-:S00]  /*0240*/  NOP ;  /* 0x0000000000007918 */ /* 0x000fc00000000000 */
        /* <DEDUP_REMOVED lines=11> */
.L_x_3:


//--------------------- .text._Z18Problem_2_solutioniiPfS_ffS_ --------------------------
	.section	.text._Z18Problem_2_solutioniiPfS_ffS_,"ax",@progbits
	.align	128
        .global         _Z18Problem_2_solutioniiPfS_ffS_
        .type           _Z18Problem_2_solutioniiPfS_ffS_,@function
        .size           _Z18Problem_2_solutioniiPfS_ffS_,(.L_x_4 - _Z18Problem_2_solutioniiPfS_ffS_)
        .other          _Z18Problem_2_solutioniiPfS_ffS_,@"STO_CUDA_ENTRY STV_DEFAULT"
_Z18Problem_2_solutioniiPfS_ffS_:
.text._Z18Problem_2_solutioniiPfS_ffS_:
[----:B------:R-:W-:Y:S01]  /*0000*/  LDC R1, c[0x0][0x37c] ;  /* 0x0000df00ff017b82 */ /* 0x000fe20000000800 */
[----:B------:R-:W0:Y:S07]  /*0010*/  S2R R2, SR_TID.Y ;  /* 0x0000000000027919 */ /* 0x000e2e0000002200 */
[----:B------:R-:W1:Y:S01]  /*0020*/  LDC R0, c[0x0][0x360] ;  /* 0x0000d800ff007b82 */ /* 0x000e620000000800 */
[----:B------:R-:W2:Y:S01]  /*0030*/  LDCU.64 UR6, c[0x0][0x380] ;  /* 0x00007000ff0677ac */ /* 0x000ea20008000a00 */
[----:B------:R-:W1:Y:S06]  /*0040*/  S2R R3, SR_TID.X ;  /* 0x0000000000037919 */ /* 0x000e6c0000002100 */
[----:B------:R-:W0:Y:S08]  /*0050*/  S2UR UR5, SR_CTAID.Y ;  /* 0x00000000000579c3 */ /* 0x000e300000002600 */
[----:B------:R-:W0:Y:S08]  /*0060*/  LDC R7, c[0x0][0x364] ;  /* 0x0000d900ff077b82 */ /* 0x000e300000000800 */
[----:B------:R-:W1:Y:S01]  /*0070*/  S2UR UR4, SR_CTAID.X ;  /* 0x00000000000479c3 */ /* 0x000e620000002500 */
[----:B0-----:R-:W-:-:S05]  /*0080*/  IMAD R7, R7, UR5, R2 ;  /* 0x0000000507077c24 */ /* 0x001fca000f8e0202 */
[----:B--2---:R-:W-:Y:S01]  /*0090*/  ISETP.GE.AND P0, PT, R7, UR7, PT ;  /* 0x0000000707007c0c */ /* 0x004fe2000bf06270 */
[----:B-1----:R-:W-:-:S05]  /*00a0*/  IMAD R0, R0, UR4, R3 ;  /* 0x0000000400007c24 */ /* 0x002fca000f8e0203 */
[----:B------:R-:W-:-:S13]  /*00b0*/  ISETP.GE.OR P0, PT, R0, UR6, P0 ;  /* 0x0000000600007c0c */ /* 0x000fda0008706670 */
[----:B------:R-:W-:Y:S05]  /*00c0*/  @P0 EXIT ;  /* 0x000000000000094d */ /* 0x000fea0003800000 */
[----:B------:R-:W0:Y:S01]  /*00d0*/  LDC.64 R4, c[0x0][0x390] ;  /* 0x0000e400ff047b82 */ /* 0x000e220000000a00 */
[----:B------:R-:W1:Y:S01]  /*00e0*/  LDCU.64 UR4, c[0x0][0x358] ;  /* 0x00006b00ff0477ac */ /* 0x000e620008000a00 */
[----:B------:R-:W-:Y:S01]  /*00f0*/  IMAD R9, R0, UR7, R7 ;  /* 0x0000000700097c24 */ /* 0x000fe2000f8e0207 */
[----:B------:R-:W2:Y:S05]  /*0100*/  LDCU.64 UR8, c[0x0][0x398] ;  /* 0x00007300ff0877ac */ /* 0x000eaa0008000a00 */
        /* <DEDUP_REMOVED lines=11> */
.L_x_1:
        /* <DEDUP_REMOVED lines=12> */
.L_x_4:


//--------------------- .text._Z18Problem_1_solutioniPffS_ --------------------------
	.section	.text._Z18Problem_1_solutioniPffS_,"ax",@progbits
	.align	128
        .global         _Z18Problem_1_solutioniPffS_
        .type           _Z18Problem_1_solutioniPffS_,@function
        .size           _Z18Problem_1_solutioniPffS_,(.L_x_5 - _Z18Problem_1_solutioniPffS_)
        .other          _Z18Problem_1_solutioniPffS_,@"STO_CUDA_ENTRY STV_DEFAULT"
_Z18Problem_1_solutioniPffS_:
.text._Z18Problem_1_solutioniPffS_:
[----:B------:R-:W-:Y:S01]  /*0000*/  LDC R1, c[0x0][0x37c] ;  /* 0x0000df00ff017b82 */ /* 0x000fe20000000800 */
[----:B------:R-:W0:Y:S07]  /*0010*/  S2R R0, SR_TID.X ;  /* 0x0000000000007919 */ /* 0x000e2e0000002100 */
[----:B------:R-:W0:Y:S01]  /*0020*/  S2UR UR4, SR_CTAID.X ;  /* 0x00000000000479c3 */ /* 0x000e220000002500 */
[----:B------:R-:W1:Y:S07]  /*0030*/  LDCU UR5, c[0x0][0x380] ;  /* 0x00007000ff0577ac */ /* 0x000e6e0008000800 */
[----:B------:R-:W0:Y:S02]  /*0040*/  LDC R7, c[0x0][0x360] ;  /* 0x0000d800ff077b82 */ /* 0x000e240000000800 */
[----:B0-----:R-:W-:-:S05]  /*0050*/  IMAD R7, R7, UR4, R0 ;  /* 0x0000000407077c24 */ /* 0x001fca000f8e0200 */
[----:B-1----:R-:W-:-:S13]  /*0060*/  ISETP.GE.AND P0, PT, R7, UR5, PT ;  /* 0x0000000507007c0c */ /* 0x002fda000bf06270 */
[----:B------:R-:W-:Y:S05]  /*0070*/  @P0 EXIT ;  /* 0x000000000000094d */ /* 0x000fea0003800000 */
[----:B------:R-:W0:Y:S01]  /*0080*/  LDC.64 R2, c[0x0][0x388] ;  /* 0x0000e200ff027b82 */ /* 0x000e220000000a00 */
[----:B------:R-:W1:Y:S01]  /*0090*/  LDCU.64 UR4, c[0x0][0x358] ;  /* 0x00006b00ff0477ac */ /* 0x000e620008000a00 */
[----:B------:R-:W2:Y:S06]  /*00a0*/  LDCU UR6, c[0x0][0x390] ;  /* 0x00007200ff0677ac */ /* 0x000eac0008000800 */
[----:B------:R-:W3:Y:S01]  /*00b0*/  LDC.64 R4, c[0x0][0x398] ;  /* 0x0000e600ff047b82 */ /* 0x000ee20000000a00 */
[----:B0-----:R-:W-:-:S06]  /*00c0*/  IMAD.WIDE R2, R7, 0x4, R2 ;  /* 0x0000000407027825 */ /* 0x001fcc00078e0202 */
[----:B-1----:R-:W2:Y:S01]  /*00d0*/  LDG.E R2, desc[UR4][R2.64] ;  /* 0x0000000402027981 */ /* 0x002ea2000c1e1900 */
[----:B---3--:R-:W-:-:S04]  /*00e0*/  IMAD.WIDE R4, R7, 0x4, R4 ;  /* 0x0000000407047825 */ /* 0x008fc800078e0204 */
[----:B--2---:R-:W-:-:S04]  /*00f0*/  FMUL R9, R2, UR6 ;  /* 0x0000000602097c20 */ /* 0x004fc80008400000 */
[----:B------:R-:W-:-:S05]  /*0100*/  FMUL R9, R2, R9 ;  /* 0x0000000902097220 */ /* 0x000fca0000400000 */
[----:B------:R-:W-:Y:S01]  /*0110*/  STG.E desc[UR4][R4.64], R9 ;  /* 0x0000000904007986 */ /* 0x000fe2000c101904 */
[----:B------:R-:W-:Y:S05]  /*0120*/  EXIT ;  /* 0x000000000000794d */ /* 0x000fea0003800000 */
.L_x_2:
        /* <DEDUP_REMOVED lines=13> */
.L_x_5:


//--------------------- .nv.shared.reserved.0     --------------------------
	.section	.nv.shared.reserved.0,"aw",@nobits
	.weak		__nv_reservedSMEM_offset_0_alias
	.size		__nv_reservedSMEM_offset_0_alias, 0, 64
	.other		__nv_reservedSMEM_offset_0_alias,@"STO_CUDA_RESERVED_SHARED STV_DEFAULT"
__nv_reservedSMEM_offset_0_alias:
	.zero		0
	.zero		64


//--------------------- .nv.constant0._Z18Problem_3_solutioniiiPfS_ffS_ --------------------------
	.section	.nv.constant0._Z18Problem_3_solutioniiiPfS_ffS_,"a",@progbits
	.sectionflags	@""
	.align	4
.nv.constant0._Z18Problem_3_solutioniiiPfS_ffS_:
	.zero		944


//--------------------- .nv.constant0._Z18Problem_2_solutioniiPfS_ffS_ --------------------------
	.section	.nv.constant0._Z18Problem_2_solutioniiPfS_ffS_,"a",@progbits
	.sectionflags	@""
	.align	4
.nv.constant0._Z18Problem_2_solutioniiPfS_ffS_:
	.zero		936


//--------------------- .nv.constant0._Z18Problem_1_solutioniPffS_ --------------------------
	.section	.nv.constant0._Z18Problem_1_solutioniPffS_,"a",@progbits
	.sectionflags	@""
	.align	4
.nv.constant0._Z18Problem_1_solutioniPffS_:
	.zero		928


//--------------------- SYMBOLS --------------------------

	.type		.nv.reservedSmem.offset0,@object
	.size		.nv.reservedSmem.offset0,0x4
